	.headerflags	@"EF_CUDA_TEXMODE_UNIFIED EF_CUDA_64BIT_ADDRESS EF_CUDA_ACCELERATORS EF_CUDA_SM90 EF_CUDA_VIRTUAL_SM(EF_CUDA_SM90)"
	.elftype	@"ET_EXEC"


//--------------------- .nv.info                  --------------------------
	.section	.nv.info,"",@"SHT_CUDA_INFO"
	.align	4


	//----- nvinfo : EIATTR_REGCOUNT
	.align		4
        /*0000*/ 	.byte	0x04, 0x2f
        /*0002*/ 	.short	(.L_1 - .L_0)
	.align		4
.L_0:
        /*0004*/ 	.word	index@(triton_poi_fused_convolution_61)
        /*0008*/ 	.word	0x0000000c


	//----- nvinfo : EIATTR_MIN_STACK_SIZE
	.align		4
.L_1:
        /*000c*/ 	.byte	0x04, 0x12
        /*000e*/ 	.short	(.L_3 - .L_2)
	.align		4
.L_2:
        /*0010*/ 	.word	index@(triton_poi_fused_convolution_61)
        /*0014*/ 	.word	0x00000000


	//----- nvinfo : EIATTR_FRAME_SIZE
	.align		4
.L_3:
        /*0018*/ 	.byte	0x04, 0x11
        /*001a*/ 	.short	(.L_5 - .L_4)
	.align		4
.L_4:
        /*001c*/ 	.word	index@(triton_poi_fused_convolution_61)
        /*0020*/ 	.word	0x00000000


	//----- nvinfo : EIATTR_MIN_STACK_SIZE
	.align		4
.L_5:
        /*0024*/ 	.byte	0x04, 0x12
        /*0026*/ 	.short	(.L_7 - .L_6)
	.align		4
.L_6:
        /*0028*/ 	.word	index@(triton_poi_fused_convolution_61)
        /*002c*/ 	.word	0x00000000
.L_7:


//--------------------- .nv.info.triton_poi_fused_convolution_61 --------------------------
	.section	.nv.info.triton_poi_fused_convolution_61,"",@"SHT_CUDA_INFO"
	.sectionflags	@""
	.align	4


	//----- nvinfo : EIATTR_CUDA_API_VERSION
	.align		4
        /*0000*/ 	.byte	0x04, 0x37
        /*0002*/ 	.short	(.L_9 - .L_8)
.L_8:
        /*0004*/ 	.word	0x0000007c


	//----- nvinfo : EIATTR_KPARAM_INFO
	.align		4
.L_9:
        /*0008*/ 	.byte	0x04, 0x17
        /*000a*/ 	.short	(.L_11 - .L_10)
.L_10:
        /*000c*/ 	.word	0x00000000
        /*0010*/ 	.short	0x0002
        /*0012*/ 	.short	0x0010
        /*0014*/ 	.byte	0x00, 0xf0, 0x11, 0x00


	//----- nvinfo : EIATTR_KPARAM_INFO
	.align		4
.L_11:
        /*0018*/ 	.byte	0x04, 0x17
        /*001a*/ 	.short	(.L_13 - .L_12)
.L_12:
        /*001c*/ 	.word	0x00000000
        /*0020*/ 	.short	0x0001
        /*0022*/ 	.short	0x0008
        /*0024*/ 	.byte	0x00, 0xf4, 0x21, 0x00


	//----- nvinfo : EIATTR_KPARAM_INFO
	.align		4
.L_13:
        /*0028*/ 	.byte	0x04, 0x17
        /*002a*/ 	.short	(.L_15 - .L_14)
.L_14:
        /*002c*/ 	.word	0x00000000
        /*0030*/ 	.short	0x0000
        /*0032*/ 	.short	0x0000
        /*0034*/ 	.byte	0x00, 0xf4, 0x21, 0x00


	//----- nvinfo : EIATTR_SPARSE_MMA_MASK
	.align		4
.L_15:
        /*0038*/ 	.byte	0x03, 0x50
        /*003a*/ 	.short	0x0000


	//----- nvinfo : EIATTR_MAXREG_COUNT
	.align		4
        /*003c*/ 	.byte	0x03, 0x1b
        /*003e*/ 	.short	0x00ff


	//----- nvinfo : EIATTR_EXIT_INSTR_OFFSETS
	.align		4
        /*0040*/ 	.byte	0x04, 0x1c
        /*0042*/ 	.short	(.L_17 - .L_16)


	//   ....[0]....
.L_16:
        /*0044*/ 	.word	0x00000140


	//   ....[1]....
        /*0048*/ 	.word	0x00000160


	//----- nvinfo : EIATTR_REQNTID
	.align		4
.L_17:
        /*004c*/ 	.byte	0x04, 0x10
        /*004e*/ 	.short	(.L_19 - .L_18)
.L_18:
        /*0050*/ 	.word	0x00000080
        /*0054*/ 	.word	0x00000001
        /*0058*/ 	.word	0x00000001


	//----- nvinfo : EIATTR_CBANK_PARAM_SIZE
	.align		4
.L_19:
        /*005c*/ 	.byte	0x03, 0x19
        /*005e*/ 	.short	0x0014


	//----- nvinfo : EIATTR_PARAM_CBANK
	.align		4
        /*0060*/ 	.byte	0x04, 0x0a
        /*0062*/ 	.short	(.L_21 - .L_20)
	.align		4
.L_20:
        /*0064*/ 	.word	index@(.nv.constant0.triton_poi_fused_convolution_61)
        /*0068*/ 	.short	0x0210
        /*006a*/ 	.short	0x0014


	//----- nvinfo : EIATTR_SW_WAR
	.align		4
.L_21:
        /*006c*/ 	.byte	0x04, 0x36
        /*006e*/ 	.short	(.L_23 - .L_22)
.L_22:
        /*0070*/ 	.word	0x00000008
.L_23:


//--------------------- .nv.callgraph             --------------------------
	.section	.nv.callgraph,"",@"SHT_CUDA_CALLGRAPH"
	.align	4
	.sectionentsize	8
	.align		4
        /*0000*/ 	.word	0x00000000
	.align		4
        /*0004*/ 	.word	0xffffffff
	.align		4
        /*0008*/ 	.word	0x00000000
	.align		4
        /*000c*/ 	.word	0xfffffffe
	.align		4
        /*0010*/ 	.word	0x00000000
	.align		4
        /*0014*/ 	.word	0xfffffffd
	.align		4
        /*0018*/ 	.word	0x00000000
	.align		4
        /*001c*/ 	.word	0xfffffffc


//--------------------- .text.triton_poi_fused_convolution_61 --------------------------
	.section	.text.triton_poi_fused_convolution_61,"ax",@progbits
	.align	128
        .global         triton_poi_fused_convolution_61
        .type           triton_poi_fused_convolution_61,@function
        .size           triton_poi_fused_convolution_61,(.L_x_1 - triton_poi_fused_convolution_61)
        .other          triton_poi_fused_convolution_61,@"STO_CUDA_ENTRY STV_DEFAULT"
triton_poi_fused_convolution_61:
.text.triton_poi_fused_convolution_61:
[----:B------:R-:W0:Y:S02]  /*0000*/  LDC R1, c[0x0][0x28] ;  /* 0x00000a00ff017b82 */ /* 0x000e240000000800 */
[----:B------:R-:W1:Y:S01]  /*0010*/  S2R R0, SR_TID.X ;  /* 0x0000000000007919 */ /* 0x000e620000002100 */
[----:B------:R-:W2:Y:S01]  /*0020*/  LDC.64 R2, c[0x0][0x210] ;  /* 0x00008400ff027b82 */ /* 0x000ea20000000a00 */
[----:B------:R-:W-:Y:S01]  /*0030*/  ULDC.64 UR4, c[0x0][0x208] ;  /* 0x0000820000047ab9 */ /* 0x000fe20000000a00 */
[----:B------:R-:W3:Y:S06]  /*0040*/  S2R R7, SR_CTAID.X ;  /* 0x0000000000077919 */ /* 0x000eec0000002500 */
[----:B------:R-:W4:Y:S01]  /*0050*/  LDC.64 R4, c[0x0][0x218] ;  /* 0x00008600ff047b82 */ /* 0x000f220000000a00 */
[----:B-1----:R-:W-:-:S04]  /*0060*/  LOP3.LUT R0, R0, 0x7f, RZ, 0xc0, !PT ;  /* 0x0000007f00007812 */ /* 0x002fc800078ec0ff */
[----:B---3--:R-:W-:-:S04]  /*0070*/  LEA R7, R7, R0, 0x7 ;  /* 0x0000000007077211 */ /* 0x008fc800078e38ff */
[C---:B------:R-:W-:Y:S01]  /*0080*/  ISETP.GE.AND P0, PT, R7.reuse, 0x1600, PT ;  /* 0x000016000700780c */ /* 0x040fe20003f06270 */
[----:B------:R-:W-:-:S04]  /*0090*/  IMAD.HI R0, R7, 0x2e8ba2e9, RZ ;  /* 0x2e8ba2e907007827 */ /* 0x000fc800078e02ff */
[----:B--2---:R-:W-:Y:S01]  /*00a0*/  IMAD.WIDE R2, R7, 0x4, R2 ;  /* 0x0000000407027825 */ /* 0x004fe200078e0202 */
[----:B------:R-:W-:-:S04]  /*00b0*/  SHF.R.U32.HI R9, RZ, 0x1f, R0 ;  /* 0x0000001fff097819 */ /* 0x000fc80000011600 */
[----:B------:R-:W-:-:S05]  /*00c0*/  LEA.HI.SX32 R0, R0, R9, 0x1a ;  /* 0x0000000900007211 */ /* 0x000fca00078fd2ff */
[----:B------:R-:W-:Y:S01]  /*00d0*/  IMAD R9, R0, -0x160, R7 ;  /* 0xfffffea000097824 */ /* 0x000fe200078e0207 */
[----:B------:R-:W-:Y:S01]  /*00e0*/  HFMA2.MMA R0, -RZ, RZ, 0, 0 ;  /* 0x00000000ff007435 */ /* 0x000fe200000001ff */
[----:B------:R-:W-:Y:S02]  /*00f0*/  MOV R7, RZ ;  /* 0x000000ff00077202 */ /* 0x000fe40000000f00 */
[----:B----4-:R-:W-:-:S05]  /*0100*/  IMAD.WIDE R4, R9, 0x4, R4 ;  /* 0x0000000409047825 */ /* 0x010fca00078e0204 */
[----:B------:R-:W2:Y:S04]  /*0110*/  @!P0 LDG.E.EL R7, desc[UR4][R4.64] ;  /* 0x0000000404078981 */ /* 0x000ea8000c2e1900 */
[----:B------:R-:W2:Y:S02]  /*0120*/  @!P0 LDG.E R0, desc[UR4][R2.64] ;  /* 0x0000000402008981 */ /* 0x000ea4000c1e1900 */
[----:B--2---:R-:W-:Y:S01]  /*0130*/  FADD R7, R7, R0 ;  /* 0x0000000007077221 */ /* 0x004fe20000000000 */
[----:B------:R-:W-:Y:S06]  /*0140*/  @P0 EXIT ;  /* 0x000000000000094d */ /* 0x000fec0003800000 */
[----:B------:R-:W-:Y:S01]  /*0150*/  STG.E desc[UR4][R2.64], R7 ;  /* 0x0000000702007986 */ /* 0x000fe2000c101904 */
[----:B------:R-:W-:Y:S05]  /*0160*/  EXIT ;  /* 0x000000000000794d */ /* 0x000fea0003800000 */
.L_x_0:
[----:B------:R-:W-:-:S00]  /*0170*/  BRA `(.L_x_0) ;  /* 0xfffffffc00fc7947 */ /* 0x000fc0000383ffff */
[----:B------:R-:W-:-:S00]  /*0180*/  NOP ;  /* 0x0000000000007918 */ /* 0x000fc00000000000 */
[----:B------:R-:W-:-:S00]  /*0190*/  NOP ;  /* 0x0000000000007918 */ /* 0x000fc00000000000 */
[----:B------:R-:W-:-:S00]  /*01a0*/  NOP ;  /* 0x0000000000007918 */ /* 0x000fc00000000000 */
[----:B------:R-:W-:-:S00]  /*01b0*/  NOP ;  /* 0x0000000000007918 */ /* 0x000fc00000000000 */
[----:B------:R-:W-:-:S00]  /*01c0*/  NOP ;  /* 0x0000000000007918 */ /* 0x000fc00000000000 */
[----:B------:R-:W-:-:S00]  /*01d0*/  NOP ;  /* 0x0000000000007918 */ /* 0x000fc00000000000 */
[----:B------:R-:W-:-:S00]  /*01e0*/  NOP ;  /* 0x0000000000007918 */ /* 0x000fc00000000000 */
[----:B------:R-:W-:-:S00]  /*01f0*/  NOP ;  /* 0x0000000000007918 */ /* 0x000fc00000000000 */
.L_x_1:


//--------------------- .nv.constant0.triton_poi_fused_convolution_61 --------------------------
	.section	.nv.constant0.triton_poi_fused_convolution_61,"a",@progbits
	.sectionflags	@""
	.align	4
.nv.constant0.triton_poi_fused_convolution_61:
	.zero		548
